	.headerflags	@"EF_CUDA_TEXMODE_UNIFIED EF_CUDA_64BIT_ADDRESS EF_CUDA_ACCELERATORS EF_CUDA_SM90 EF_CUDA_VIRTUAL_SM(EF_CUDA_SM90)"
	.elftype	@"ET_EXEC"


//--------------------- .nv.info                  --------------------------
	.section	.nv.info,"",@"SHT_CUDA_INFO"
	.align	4


	//----- nvinfo : EIATTR_REGCOUNT
	.align		4
        /*0000*/ 	.byte	0x04, 0x2f
        /*0002*/ 	.short	(.L_2 - .L_1)
	.align		4
.L_1:
        /*0004*/ 	.word	index@(triton_per_fused__native_batch_norm_legit_leaky_relu_12)
        /*0008*/ 	.word	0x0000001d


	//----- nvinfo : EIATTR_MIN_STACK_SIZE
	.align		4
.L_2:
        /*000c*/ 	.byte	0x04, 0x12
        /*000e*/ 	.short	(.L_4 - .L_3)
	.align		4
.L_3:
        /*0010*/ 	.word	index@(triton_per_fused__native_batch_norm_legit_leaky_relu_12)
        /*0014*/ 	.word	0x00000000


	//----- nvinfo : EIATTR_FRAME_SIZE
	.align		4
.L_4:
        /*0018*/ 	.byte	0x04, 0x11
        /*001a*/ 	.short	(.L_6 - .L_5)
	.align		4
.L_5:
        /*001c*/ 	.word	index@(triton_per_fused__native_batch_norm_legit_leaky_relu_12)
        /*0020*/ 	.word	0x00000000


	//----- nvinfo : EIATTR_MIN_STACK_SIZE
	.align		4
.L_6:
        /*0024*/ 	.byte	0x04, 0x12
        /*0026*/ 	.short	(.L_8 - .L_7)
	.align		4
.L_7:
        /*0028*/ 	.word	index@(triton_per_fused__native_batch_norm_legit_leaky_relu_12)
        /*002c*/ 	.word	0x00000000
.L_8:


//--------------------- .nv.info.triton_per_fused__native_batch_norm_legit_leaky_relu_12 --------------------------
	.section	.nv.info.triton_per_fused__native_batch_norm_legit_leaky_relu_12,"",@"SHT_CUDA_INFO"
	.sectionflags	@""
	.align	4


	//----- nvinfo : EIATTR_CUDA_API_VERSION
	.align		4
        /*0000*/ 	.byte	0x04, 0x37
        /*0002*/ 	.short	(.L_10 - .L_9)
.L_9:
        /*0004*/ 	.word	0x0000007c


	//----- nvinfo : EIATTR_KPARAM_INFO
	.align		4
.L_10:
        /*0008*/ 	.byte	0x04, 0x17
        /*000a*/ 	.short	(.L_12 - .L_11)
.L_11:
        /*000c*/ 	.word	0x00000000
        /*0010*/ 	.short	0x0005
        /*0012*/ 	.short	0x0024
        /*0014*/ 	.byte	0x00, 0xf0, 0x11, 0x00


	//----- nvinfo : EIATTR_KPARAM_INFO
	.align		4
.L_12:
        /*0018*/ 	.byte	0x04, 0x17
        /*001a*/ 	.short	(.L_14 - .L_13)
.L_13:
        /*001c*/ 	.word	0x00000000
        /*0020*/ 	.short	0x0004
        /*0022*/ 	.short	0x0020
        /*0024*/ 	.byte	0x00, 0xf0, 0x11, 0x00


	//----- nvinfo : EIATTR_KPARAM_INFO
	.align		4
.L_14:
        /*0028*/ 	.byte	0x04, 0x17
        /*002a*/ 	.short	(.L_16 - .L_15)
.L_15:
        /*002c*/ 	.word	0x00000000
        /*0030*/ 	.short	0x0003
        /*0032*/ 	.short	0x0018
        /*0034*/ 	.byte	0x00, 0xf4, 0x21, 0x00


	//----- nvinfo : EIATTR_KPARAM_INFO
	.align		4
.L_16:
        /*0038*/ 	.byte	0x04, 0x17
        /*003a*/ 	.short	(.L_18 - .L_17)
.L_17:
        /*003c*/ 	.word	0x00000000
        /*0040*/ 	.short	0x0002
        /*0042*/ 	.short	0x0010
        /*0044*/ 	.byte	0x00, 0xf4, 0x21, 0x00


	//----- nvinfo : EIATTR_KPARAM_INFO
	.align		4
.L_18:
        /*0048*/ 	.byte	0x04, 0x17
        /*004a*/ 	.short	(.L_20 - .L_19)
.L_19:
        /*004c*/ 	.word	0x00000000
        /*0050*/ 	.short	0x0001
        /*0052*/ 	.short	0x0008
        /*0054*/ 	.byte	0x00, 0xf4, 0x21, 0x00


	//----- nvinfo : EIATTR_KPARAM_INFO
	.align		4
.L_20:
        /*0058*/ 	.byte	0x04, 0x17
        /*005a*/ 	.short	(.L_22 - .L_21)
.L_21:
        /*005c*/ 	.word	0x00000000
        /*0060*/ 	.short	0x0000
        /*0062*/ 	.short	0x0000
        /*0064*/ 	.byte	0x00, 0xf4, 0x21, 0x00


	//----- nvinfo : EIATTR_SPARSE_MMA_MASK
	.align		4
.L_22:
        /*0068*/ 	.byte	0x03, 0x50
        /*006a*/ 	.short	0x0000


	//----- nvinfo : EIATTR_MAXREG_COUNT
	.align		4
        /*006c*/ 	.byte	0x03, 0x1b
        /*006e*/ 	.short	0x00ff


	//----- nvinfo : EIATTR_COOP_GROUP_MASK_REGIDS
	.align		4
        /*0070*/ 	.byte	0x04, 0x29
        /*0072*/ 	.short	(.L_24 - .L_23)


	//   ....[0]....
.L_23:
        /*0074*/ 	.word	0xffffffff


	//   ....[1]....
        /*0078*/ 	.word	0xffffffff


	//   ....[2]....
        /*007c*/ 	.word	0xffffffff


	//   ....[3]....
        /*0080*/ 	.word	0xffffffff


	//   ....[4]....
        /*0084*/ 	.word	0xffffffff


	//   ....[5]....
        /*0088*/ 	.word	0xffffffff


	//   ....[6]....
        /*008c*/ 	.word	0xffffffff


	//   ....[7]....
        /*0090*/ 	.word	0xffffffff


	//----- nvinfo : EIATTR_COOP_GROUP_INSTR_OFFSETS
	.align		4
.L_24:
        /*0094*/ 	.byte	0x04, 0x28
        /*0096*/ 	.short	(.L_26 - .L_25)


	//   ....[0]....
.L_25:
        /*0098*/ 	.word	0x000002c0


	//   ....[1]....
        /*009c*/ 	.word	0x000002d0


	//   ....[2]....
        /*00a0*/ 	.word	0x00000300


	//   ....[3]....
        /*00a4*/ 	.word	0x00000310


	//   ....[4]....
        /*00a8*/ 	.word	0x00000440


	//   ....[5]....
        /*00ac*/ 	.word	0x00000470


	//   ....[6]....
        /*00b0*/ 	.word	0x000004a0


	//   ....[7]....
        /*00b4*/ 	.word	0x00000510


	//----- nvinfo : EIATTR_EXIT_INSTR_OFFSETS
	.align		4
.L_26:
        /*00b8*/ 	.byte	0x04, 0x1c
        /*00ba*/ 	.short	(.L_28 - .L_27)


	//   ....[0]....
.L_27:
        /*00bc*/ 	.word	0x00000850


	//   ....[1]....
        /*00c0*/ 	.word	0x00000880


	//----- nvinfo : EIATTR_REQNTID
	.align		4
.L_28:
        /*00c4*/ 	.byte	0x04, 0x10
        /*00c6*/ 	.short	(.L_30 - .L_29)
.L_29:
        /*00c8*/ 	.word	0x00000100
        /*00cc*/ 	.word	0x00000001
        /*00d0*/ 	.word	0x00000001


	//----- nvinfo : EIATTR_CBANK_PARAM_SIZE
	.align		4
.L_30:
        /*00d4*/ 	.byte	0x03, 0x19
        /*00d6*/ 	.short	0x0028


	//----- nvinfo : EIATTR_PARAM_CBANK
	.align		4
        /*00d8*/ 	.byte	0x04, 0x0a
        /*00da*/ 	.short	(.L_32 - .L_31)
	.align		4
.L_31:
        /*00dc*/ 	.word	index@(.nv.constant0.triton_per_fused__native_batch_norm_legit_leaky_relu_12)
        /*00e0*/ 	.short	0x0210
        /*00e2*/ 	.short	0x0028


	//----- nvinfo : EIATTR_SW_WAR
	.align		4
.L_32:
        /*00e4*/ 	.byte	0x04, 0x36
        /*00e6*/ 	.short	(.L_34 - .L_33)
.L_33:
        /*00e8*/ 	.word	0x00000008
.L_34:


//--------------------- .nv.callgraph             --------------------------
	.section	.nv.callgraph,"",@"SHT_CUDA_CALLGRAPH"
	.align	4
	.sectionentsize	8
	.align		4
        /*0000*/ 	.word	0x00000000
	.align		4
        /*0004*/ 	.word	0xffffffff
	.align		4
        /*0008*/ 	.word	0x00000000
	.align		4
        /*000c*/ 	.word	0xfffffffe
	.align		4
        /*0010*/ 	.word	0x00000000
	.align		4
        /*0014*/ 	.word	0xfffffffd
	.align		4
        /*0018*/ 	.word	0x00000000
	.align		4
        /*001c*/ 	.word	0xfffffffc


//--------------------- .nv.constant4             --------------------------
	.section	.nv.constant4,"a",@progbits
	.align	8
	.align		8
.nv.constant4:
        /*0000*/ 	.dword	_$_str


//--------------------- .text.triton_per_fused__native_batch_norm_legit_leaky_relu_12 --------------------------
	.section	.text.triton_per_fused__native_batch_norm_legit_leaky_relu_12,"ax",@progbits
	.sectionflags	@"SHF_BARRIERS=1"
	.align	128
        .global         triton_per_fused__native_batch_norm_legit_leaky_relu_12
        .type           triton_per_fused__native_batch_norm_legit_leaky_relu_12,@function
        .size           triton_per_fused__native_batch_norm_legit_leaky_relu_12,(.L_x_1 - triton_per_fused__native_batch_norm_legit_leaky_relu_12)
        .other          triton_per_fused__native_batch_norm_legit_leaky_relu_12,@"STO_CUDA_ENTRY STV_DEFAULT"
triton_per_fused__native_batch_norm_legit_leaky_relu_12:
.text.triton_per_fused__native_batch_norm_legit_leaky_relu_12:
[----:B------:R-:W0:Y:S02]  /*0000*/  LDC R1, c[0x0][0x28] ;  /* 0x00000a00ff017b82 */ /* 0x000e240000000800 */
[----:B------:R-:W1:Y:S01]  /*0010*/  S2R R0, SR_TID.X ;  /* 0x0000000000007919 */ /* 0x000e620000002100 */
[----:B------:R-:W2:Y:S01]  /*0020*/  LDC.64 R16, c[0x0][0x210] ;  /* 0x00008400ff107b82 */ /* 0x000ea20000000a00 */
[----:B------:R-:W-:Y:S02]  /*0030*/  CS2R R8, SRZ ;  /* 0x0000000000087805 */ /* 0x000fe4000001ff00 */
[----:B------:R-:W-:Y:S01]  /*0040*/  CS2R R10, SRZ ;  /* 0x00000000000a7805 */ /* 0x000fe2000001ff00 */
[----:B------:R-:W3:Y:S01]  /*0050*/  S2R R3, SR_CTAID.X ;  /* 0x0000000000037919 */ /* 0x000ee20000002500 */
[----:B------:R-:W-:Y:S01]  /*0060*/  CS2R R6, SRZ ;  /* 0x0000000000067805 */ /* 0x000fe2000001ff00 */
[----:B------:R-:W-:Y:S01]  /*0070*/  ULDC.64 UR6, c[0x0][0x208] ;  /* 0x0000820000067ab9 */ /* 0x000fe20000000a00 */
[----:B-1----:R-:W-:Y:S02]  /*0080*/  SHF.R.U32.HI R14, RZ, 0x2, R0 ;  /* 0x00000002ff0e7819 */ /* 0x002fe40000011600 */
[----:B------:R-:W-:-:S02]  /*0090*/  SHF.L.U32 R4, R0, 0x2, RZ ;  /* 0x0000000200047819 */ /* 0x000fc400000006ff */
[----:B---3--:R-:W-:Y:S02]  /*00a0*/  SHF.L.U32 R3, R3, 0x7, RZ ;  /* 0x0000000703037819 */ /* 0x008fe400000006ff */
[----:B------:R-:W-:Y:S02]  /*00b0*/  SGXT.U32 R14, R14, 0x6 ;  /* 0x000000060e0e781a */ /* 0x000fe40000000000 */
[----:B------:R-:W-:Y:S02]  /*00c0*/  LOP3.LUT R5, R4, 0xc, RZ, 0xc0, !PT ;  /* 0x0000000c04057812 */ /* 0x000fe400078ec0ff */
[----:B------:R-:W-:Y:S02]  /*00d0*/  LOP3.LUT R12, R3, 0x40, R14, 0xfe, !PT ;  /* 0x00000040030c7812 */ /* 0x000fe400078efe0e */
[----:B------:R-:W-:Y:S02]  /*00e0*/  LOP3.LUT R2, R3, R14, RZ, 0xfc, !PT ;  /* 0x0000000e03027212 */ /* 0x000fe400078efcff */
[----:B------:R-:W-:-:S02]  /*00f0*/  ISETP.GE.AND P2, PT, R12, 0x800, PT ;  /* 0x000008000c00780c */ /* 0x000fc40003f46270 */
[C---:B------:R-:W-:Y:S02]  /*0100*/  ISETP.GE.AND P3, PT, R2.reuse, 0x800, PT ;  /* 0x000008000200780c */ /* 0x040fe40003f66270 */
[-C--:B------:R-:W-:Y:S02]  /*0110*/  LEA R2, R2, R5.reuse, 0x4 ;  /* 0x0000000502027211 */ /* 0x080fe400078e20ff */
[----:B------:R-:W-:Y:S02]  /*0120*/  LEA R12, R12, R5, 0x4 ;  /* 0x000000050c0c7211 */ /* 0x000fe400078e20ff */
[----:B------:R-:W-:Y:S01]  /*0130*/  CS2R R4, SRZ ;  /* 0x0000000000047805 */ /* 0x000fe2000001ff00 */
[----:B--2---:R-:W-:-:S04]  /*0140*/  IMAD.WIDE R18, R2, 0x4, R16 ;  /* 0x0000000402127825 */ /* 0x004fc800078e0210 */
[----:B------:R-:W-:Y:S02]  /*0150*/  IMAD.WIDE R16, R12, 0x4, R16 ;  /* 0x000000040c107825 */ /* 0x000fe400078e0210 */
[----:B------:R-:W2:Y:S04]  /*0160*/  @!P3 LDG.E.128 R4, desc[UR6][R18.64] ;  /* 0x000000061204b981 */ /* 0x000ea8000c1e1d00 */
[----:B------:R-:W3:Y:S01]  /*0170*/  @!P2 LDG.E.128 R8, desc[UR6][R16.64] ;  /* 0x000000061008a981 */ /* 0x000ee2000c1e1d00 */
[----:B------:R-:W1:Y:S01]  /*0180*/  S2UR UR5, SR_CgaCtaId ;  /* 0x00000000000579c3 */ /* 0x000e620000008800 */
[----:B------:R-:W-:Y:S01]  /*0190*/  UMOV UR4, 0x400 ;  /* 0x0000040000047882 */ /* 0x000fe20000000000 */
[----:B------:R-:W-:Y:S01]  /*01a0*/  LOP3.LUT R23, R3, 0x7f, R0, 0xf8, !PT ;  /* 0x0000007f03177812 */ /* 0x000fe200078ef800 */
[----:B-1----:R-:W-:Y:S01]  /*01b0*/  UPRMT UR4, UR5, 0x654, UR4 ;  /* 0x0000065405047896 */ /* 0x002fe20008000004 */
[----:B--2---:R-:W-:-:S02]  /*01c0*/  SEL R4, R4, RZ, !P3 ;  /* 0x000000ff04047207 */ /* 0x004fc40005800000 */
[----:B------:R-:W-:Y:S02]  /*01d0*/  SEL R5, R5, RZ, !P3 ;  /* 0x000000ff05057207 */ /* 0x000fe40005800000 */
[----:B---3--:R-:W-:Y:S02]  /*01e0*/  SEL R8, R8, RZ, !P2 ;  /* 0x000000ff08087207 */ /* 0x008fe40005000000 */
[----:B------:R-:W-:Y:S01]  /*01f0*/  SEL R9, R9, RZ, !P2 ;  /* 0x000000ff09097207 */ /* 0x000fe20005000000 */
[----:B------:R-:W-:Y:S01]  /*0200*/  FADD R13, R4, R5 ;  /* 0x00000005040d7221 */ /* 0x000fe20000000000 */
[----:B------:R-:W-:Y:S02]  /*0210*/  SEL R10, R10, RZ, !P2 ;  /* 0x000000ff0a0a7207 */ /* 0x000fe40005000000 */
[----:B------:R-:W-:Y:S01]  /*0220*/  SEL R6, R6, RZ, !P3 ;  /* 0x000000ff06067207 */ /* 0x000fe20005800000 */
[----:B------:R-:W-:Y:S01]  /*0230*/  FADD R15, R8, R9 ;  /* 0x00000009080f7221 */ /* 0x000fe20000000000 */
[----:B------:R-:W-:-:S02]  /*0240*/  SEL R11, R11, RZ, !P2 ;  /* 0x000000ff0b0b7207 */ /* 0x000fc40005000000 */
[----:B------:R-:W-:Y:S01]  /*0250*/  SEL R7, R7, RZ, !P3 ;  /* 0x000000ff07077207 */ /* 0x000fe20005800000 */
[----:B------:R-:W-:Y:S01]  /*0260*/  FADD R16, R10, R15 ;  /* 0x0000000f0a107221 */ /* 0x000fe20000000000 */
[----:B------:R-:W-:-:S03]  /*0270*/  FADD R18, R6, R13 ;  /* 0x0000000d06127221 */ /* 0x000fc60000000000 */
[----:B------:R-:W-:Y:S01]  /*0280*/  FADD R16, R11, R16 ;  /* 0x000000100b107221 */ /* 0x000fe20000000000 */
[----:B------:R-:W-:-:S04]  /*0290*/  FADD R18, R7, R18 ;  /* 0x0000001207127221 */ /* 0x000fc80000000000 */
[----:B------:R-:W-:Y:S02]  /*02a0*/  FSEL R15, R16, RZ, !P2 ;  /* 0x000000ff100f7208 */ /* 0x000fe40005000000 */
[----:B------:R-:W-:-:S03]  /*02b0*/  FSEL R13, R18, RZ, !P3 ;  /* 0x000000ff120d7208 */ /* 0x000fc60005800000 */
[----:B------:R-:W1:Y:S04]  /*02c0*/  SHFL.BFLY PT, R18, R15, 0x2, 0x1f ;  /* 0x0c401f000f127f89 */ /* 0x000e6800000e0000 */
[----:B------:R-:W2:Y:S01]  /*02d0*/  SHFL.BFLY PT, R16, R13, 0x2, 0x1f ;  /* 0x0c401f000d107f89 */ /* 0x000ea200000e0000 */
[----:B-1----:R-:W-:Y:S01]  /*02e0*/  FADD R19, R15, R18 ;  /* 0x000000120f137221 */ /* 0x002fe20000000000 */
[----:B--2---:R-:W-:-:S04]  /*02f0*/  FADD R17, R13, R16 ;  /* 0x000000100d117221 */ /* 0x004fc80000000000 */
[----:B------:R-:W1:Y:S04]  /*0300*/  SHFL.BFLY PT, R18, R19, 0x1, 0x1f ;  /* 0x0c201f0013127f89 */ /* 0x000e6800000e0000 */
[----:B------:R-:W2:Y:S01]  /*0310*/  SHFL.BFLY PT, R16, R17, 0x1, 0x1f ;  /* 0x0c201f0011107f89 */ /* 0x000ea200000e0000 */
[----:B-1----:R-:W-:-:S04]  /*0320*/  FADD R18, R19, R18 ;  /* 0x0000001213127221 */ /* 0x002fc80000000000 */
[C---:B------:R-:W-:Y:S01]  /*0330*/  FFMA R9, R18.reuse, -0.0625, R9 ;  /* 0xbd80000012097823 */ /* 0x040fe20000000009 */
[C---:B------:R-:W-:Y:S01]  /*0340*/  FFMA R8, R18.reuse, -0.0625, R8 ;  /* 0xbd80000012087823 */ /* 0x040fe20000000008 */
[C---:B------:R-:W-:Y:S01]  /*0350*/  FFMA R10, R18.reuse, -0.0625, R10 ;  /* 0xbd800000120a7823 */ /* 0x040fe2000000000a */
[----:B------:R-:W-:Y:S01]  /*0360*/  FFMA R11, R18, -0.0625, R11 ;  /* 0xbd800000120b7823 */ /* 0x000fe2000000000b */
[----:B------:R-:W-:Y:S01]  /*0370*/  FMUL R15, R9, R9 ;  /* 0x00000009090f7220 */ /* 0x000fe20000400000 */
[----:B--2---:R-:W-:-:S03]  /*0380*/  FADD R16, R17, R16 ;  /* 0x0000001011107221 */ /* 0x004fc60000000000 */
[----:B------:R-:W-:Y:S01]  /*0390*/  FFMA R15, R8, R8, R15 ;  /* 0x00000008080f7223 */ /* 0x000fe2000000000f */
[C---:B------:R-:W-:Y:S01]  /*03a0*/  FFMA R5, R16.reuse, -0.0625, R5 ;  /* 0xbd80000010057823 */ /* 0x040fe20000000005 */
[C---:B------:R-:W-:Y:S01]  /*03b0*/  FFMA R4, R16.reuse, -0.0625, R4 ;  /* 0xbd80000010047823 */ /* 0x040fe20000000004 */
[----:B------:R-:W-:Y:S01]  /*03c0*/  FFMA R6, R16, -0.0625, R6 ;  /* 0xbd80000010067823 */ /* 0x000fe20000000006 */
[----:B------:R-:W-:Y:S01]  /*03d0*/  FFMA R22, R10, R10, R15 ;  /* 0x0000000a0a167223 */ /* 0x000fe2000000000f */
[----:B------:R-:W-:Y:S01]  /*03e0*/  FMUL R13, R5, R5 ;  /* 0x00000005050d7220 */ /* 0x000fe20000400000 */
[----:B------:R-:W-:Y:S02]  /*03f0*/  FFMA R7, R16, -0.0625, R7 ;  /* 0xbd80000010077823 */ /* 0x000fe40000000007 */
[----:B------:R-:W-:Y:S01]  /*0400*/  FFMA R22, R11, R11, R22 ;  /* 0x0000000b0b167223 */ /* 0x000fe20000000016 */
[----:B------:R-:W-:-:S04]  /*0410*/  FFMA R13, R4, R4, R13 ;  /* 0x00000004040d7223 */ /* 0x000fc8000000000d */
[----:B------:R-:W-:Y:S01]  /*0420*/  FSEL R22, R22, RZ, !P2 ;  /* 0x000000ff16167208 */ /* 0x000fe20005000000 */
[----:B------:R-:W-:-:S04]  /*0430*/  FFMA R20, R6, R6, R13 ;  /* 0x0000000606147223 */ /* 0x000fc8000000000d */
[----:B------:R-:W1:Y:S01]  /*0440*/  SHFL.BFLY PT, R15, R22, 0x2, 0x1f ;  /* 0x0c401f00160f7f89 */ /* 0x000e6200000e0000 */
[----:B------:R-:W-:-:S05]  /*0450*/  FFMA R20, R7, R7, R20 ;  /* 0x0000000707147223 */ /* 0x000fca0000000014 */
[----:B------:R-:W-:-:S05]  /*0460*/  FSEL R20, R20, RZ, !P3 ;  /* 0x000000ff14147208 */ /* 0x000fca0005800000 */
[----:B------:R-:W2:Y:S01]  /*0470*/  SHFL.BFLY PT, R13, R20, 0x2, 0x1f ;  /* 0x0c401f00140d7f89 */ /* 0x000ea200000e0000 */
[----:B-1----:R-:W-:Y:S01]  /*0480*/  FADD R19, R22, R15 ;  /* 0x0000000f16137221 */ /* 0x002fe20000000000 */
[----:B------:R-:W-:-:S04]  /*0490*/  LEA R15, R14, UR4, 0x2 ;  /* 0x000000040e0f7c11 */ /* 0x000fc8000f8e10ff */
[----:B------:R-:W1:Y:S04]  /*04a0*/  SHFL.BFLY PT, R26, R19, 0x1, 0x1f ;  /* 0x0c201f00131a7f89 */ /* 0x000e6800000e0000 */
[----:B------:R-:W-:Y:S01]  /*04b0*/  STS [R15], R16 ;  /* 0x000000100f007388 */ /* 0x000fe20000000800 */
[----:B--2---:R-:W-:Y:S01]  /*04c0*/  FADD R17, R20, R13 ;  /* 0x0000000d14117221 */ /* 0x004fe20000000000 */
[----:B------:R-:W-:Y:S02]  /*04d0*/  LOP3.LUT R13, R0, 0x7f, RZ, 0xc0, !PT ;  /* 0x0000007f000d7812 */ /* 0x000fe400078ec0ff */
[----:B------:R2:W-:Y:S02]  /*04e0*/  STS [R15+0x100], R18 ;  /* 0x000100120f007388 */ /* 0x0005e40000000800 */
[----:B------:R-:W-:Y:S01]  /*04f0*/  LEA R14, R13, UR4, 0x2 ;  /* 0x000000040d0e7c11 */ /* 0x000fe2000f8e10ff */
[----:B------:R-:W-:Y:S06]  /*0500*/  BAR.SYNC.DEFER_BLOCKING 0x0 ;  /* 0x0000000000007b1d */ /* 0x000fec0000010000 */
[----:B------:R-:W3:Y:S01]  /*0510*/  SHFL.BFLY PT, R24, R17, 0x1, 0x1f ;  /* 0x0c201f0011187f89 */ /* 0x000ee200000e0000 */
[----:B-1----:R-:W-:Y:S01]  /*0520*/  FADD R26, R19, R26 ;  /* 0x0000001a131a7221 */ /* 0x002fe20000000000 */
[----:B------:R-:W-:-:S10]  /*0530*/  HFMA2.MMA R19, -RZ, RZ, 1.375, 0 ;  /* 0x3d800000ff137435 */ /* 0x000fd400000001ff */
[----:B--2---:R-:W-:Y:S01]  /*0540*/  FFMA R18, R26, R19, 9.9999997473787516356e-06 ;  /* 0x3727c5ac1a127423 */ /* 0x004fe20000000013 */
[----:B------:R-:W-:Y:S01]  /*0550*/  LDS R13, [R14] ;  /* 0x000000000e0d7984 */ /* 0x000fe20000000800 */
[----:B------:R-:W-:Y:S01]  /*0560*/  BAR.SYNC.DEFER_BLOCKING 0x0 ;  /* 0x0000000000007b1d */ /* 0x000fe20000010000 */
[----:B---3--:R-:W-:-:S05]  /*0570*/  FADD R24, R17, R24 ;  /* 0x0000001811187221 */ /* 0x008fca0000000000 */
[----:B------:R-:W1:Y:S01]  /*0580*/  MUFU.RSQ R18, R18 ;  /* 0x0000001200127308 */ /* 0x000e620000001400 */
[----:B------:R-:W-:-:S07]  /*0590*/  FFMA R17, R24, R19, 9.9999997473787516356e-06 ;  /* 0x3727c5ac18117423 */ /* 0x000fce0000000013 */
[----:B------:R-:W2:Y:S01]  /*05a0*/  MUFU.RSQ R17, R17 ;  /* 0x0000001100117308 */ /* 0x000ea20000001400 */
[-C--:B-1----:R-:W-:Y:S01]  /*05b0*/  FMUL R8, R8, R18.reuse ;  /* 0x0000001208087220 */ /* 0x082fe20000400000 */
[-C--:B------:R-:W-:Y:S01]  /*05c0*/  FMUL R9, R9, R18.reuse ;  /* 0x0000001209097220 */ /* 0x080fe20000400000 */
[-C--:B------:R-:W-:Y:S01]  /*05d0*/  FMUL R10, R10, R18.reuse ;  /* 0x000000120a0a7220 */ /* 0x080fe20000400000 */
[----:B------:R-:W-:Y:S01]  /*05e0*/  STS [R15], R24 ;  /* 0x000000180f007388 */ /* 0x000fe20000000800 */
[----:B------:R-:W-:Y:S01]  /*05f0*/  FMUL R11, R11, R18 ;  /* 0x000000120b0b7220 */ /* 0x000fe20000400000 */
[----:B------:R-:W-:Y:S02]  /*0600*/  FSETP.GT.AND P1, PT, R8, RZ, PT ;  /* 0x000000ff0800720b */ /* 0x000fe40003f24000 */
[----:B------:R-:W-:Y:S01]  /*0610*/  STS [R15+0x100], R26 ;  /* 0x0001001a0f007388 */ /* 0x000fe20000000800 */
[-C--:B--2---:R-:W-:Y:S01]  /*0620*/  FMUL R4, R4, R17.reuse ;  /* 0x0000001104047220 */ /* 0x084fe20000400000 */
[-C--:B------:R-:W-:Y:S01]  /*0630*/  FMUL R5, R5, R17.reuse ;  /* 0x0000001105057220 */ /* 0x080fe20000400000 */
[-C--:B------:R-:W-:Y:S01]  /*0640*/  FMUL R7, R7, R17.reuse ;  /* 0x0000001107077220 */ /* 0x080fe20000400000 */
[----:B------:R-:W-:Y:S01]  /*0650*/  BAR.SYNC.DEFER_BLOCKING 0x0 ;  /* 0x0000000000007b1d */ /* 0x000fe20000010000 */
[----:B------:R-:W-:Y:S01]  /*0660*/  FMUL R6, R6, R17 ;  /* 0x0000001106067220 */ /* 0x000fe20000400000 */
[----:B------:R-:W-:-:S02]  /*0670*/  FSETP.GT.AND P6, PT, R4, RZ, PT ;  /* 0x000000ff0400720b */ /* 0x000fc40003fc4000 */
[----:B------:R-:W-:Y:S02]  /*0680*/  FSETP.GT.AND P5, PT, R5, RZ, PT ;  /* 0x000000ff0500720b */ /* 0x000fe40003fa4000 */
[----:B------:R-:W-:Y:S01]  /*0690*/  FSETP.GT.AND P4, PT, R7, RZ, PT ;  /* 0x000000ff0700720b */ /* 0x000fe20003f84000 */
[----:B------:R-:W-:Y:S01]  /*06a0*/  @!P1 FMUL R8, R8, 0.20000000298023223877 ;  /* 0x3e4ccccd08089820 */ /* 0x000fe20000400000 */
[----:B------:R-:W-:-:S07]  /*06b0*/  FSETP.GT.AND P0, PT, R6, RZ, PT ;  /* 0x000000ff0600720b */ /* 0x000fce0003f04000 */
[----:B------:R-:W-:Y:S01]  /*06c0*/  @!P6 FMUL R4, R4, 0.20000000298023223877 ;  /* 0x3e4ccccd0404e820 */ /* 0x000fe20000400000 */
[----:B------:R-:W-:Y:S01]  /*06d0*/  FSETP.GT.AND P6, PT, R9, RZ, PT ;  /* 0x000000ff0900720b */ /* 0x000fe20003fc4000 */
[----:B------:R-:W-:Y:S01]  /*06e0*/  @!P5 FMUL R5, R5, 0.20000000298023223877 ;  /* 0x3e4ccccd0505d820 */ /* 0x000fe20000400000 */
[----:B------:R-:W-:Y:S01]  /*06f0*/  FSETP.GT.AND P5, PT, R10, RZ, PT ;  /* 0x000000ff0a00720b */ /* 0x000fe20003fa4000 */
[----:B------:R-:W-:Y:S01]  /*0700*/  @!P4 FMUL R7, R7, 0.20000000298023223877 ;  /* 0x3e4ccccd0707c820 */ /* 0x000fe20000400000 */
[----:B------:R-:W-:Y:S01]  /*0710*/  FSETP.GT.AND P4, PT, R11, RZ, PT ;  /* 0x000000ff0b00720b */ /* 0x000fe20003f84000 */
[----:B------:R-:W-:Y:S01]  /*0720*/  @!P0 FMUL R6, R6, 0.20000000298023223877 ;  /* 0x3e4ccccd06068820 */ /* 0x000fe20000400000 */
[----:B------:R-:W-:Y:S01]  /*0730*/  LOP3.LUT P0, RZ, R0, 0x80, RZ, 0xc0, !PT ;  /* 0x0000008000ff7812 */ /* 0x000fe2000780c0ff */
[----:B------:R1:W2:Y:S03]  /*0740*/  LDS R16, [R14] ;  /* 0x000000000e107984 */ /* 0x0002a60000000800 */
[----:B------:R-:W-:-:S03]  /*0750*/  ISETP.LT.AND P0, PT, R23, 0x800, !P0 ;  /* 0x000008001700780c */ /* 0x000fc60004701270 */
[----:B------:R-:W-:Y:S02]  /*0760*/  @!P6 FMUL R9, R9, 0.20000000298023223877 ;  /* 0x3e4ccccd0909e820 */ /* 0x000fe40000400000 */
[----:B------:R-:W-:Y:S01]  /*0770*/  @!P5 FMUL R10, R10, 0.20000000298023223877 ;  /* 0x3e4ccccd0a0ad820 */ /* 0x000fe20000400000 */
[----:B-1----:R-:W1:Y:S01]  /*0780*/  LDC.64 R14, c[0x0][0x220] ;  /* 0x00008800ff0e7b82 */ /* 0x002e620000000a00 */
[----:B------:R-:W-:Y:S01]  /*0790*/  @!P4 FMUL R11, R11, 0.20000000298023223877 ;  /* 0x3e4ccccd0b0bc820 */ /* 0x000fe20000400000 */
[----:B-1----:R-:W-:-:S04]  /*07a0*/  IMAD.WIDE R2, R2, 0x4, R14 ;  /* 0x0000000402027825 */ /* 0x002fc800078e020e */
[----:B------:R-:W-:Y:S01]  /*07b0*/  IMAD.WIDE R14, R12, 0x4, R14 ;  /* 0x000000040c0e7825 */ /* 0x000fe200078e020e */
[----:B------:R1:W-:Y:S03]  /*07c0*/  @!P3 STG.E.128 desc[UR6][R2.64], R4 ;  /* 0x000000040200b986 */ /* 0x0003e6000c101d06 */
[----:B--2---:R-:W-:Y:S01]  /*07d0*/  FFMA R20, R16, R19, 9.9999997473787516356e-06 ;  /* 0x3727c5ac10147423 */ /* 0x004fe20000000013 */
[----:B------:R1:W-:Y:S01]  /*07e0*/  @!P2 STG.E.128 desc[UR6][R14.64], R8 ;  /* 0x000000080e00a986 */ /* 0x0003e2000c101d06 */
[----:B------:R-:W2:Y:S02]  /*07f0*/  LDC.64 R16, c[0x0][0x228] ;  /* 0x00008a00ff107b82 */ /* 0x000ea40000000a00 */
[----:B------:R-:W3:Y:S06]  /*0800*/  MUFU.RSQ R21, R20 ;  /* 0x0000001400157308 */ /* 0x000eec0000001400 */
[----:B------:R-:W4:Y:S01]  /*0810*/  LDC.64 R18, c[0x0][0x218] ;  /* 0x00008600ff127b82 */ /* 0x000f220000000a00 */
[----:B--2---:R-:W-:-:S05]  /*0820*/  IMAD.WIDE R16, R23, 0x4, R16 ;  /* 0x0000000417107825 */ /* 0x004fca00078e0210 */
[----:B---3--:R1:W-:Y:S01]  /*0830*/  @P0 STG.E desc[UR6][R16.64], R21 ;  /* 0x0000001510000986 */ /* 0x0083e2000c101906 */
[----:B----4-:R-:W-:Y:S01]  /*0840*/  IMAD.WIDE R18, R23, 0x4, R18 ;  /* 0x0000000417127825 */ /* 0x010fe200078e0212 */
[----:B------:R-:W-:Y:S06]  /*0850*/  @!P0 EXIT ;  /* 0x000000000000894d */ /* 0x000fec0003800000 */
[----:B------:R-:W-:-:S05]  /*0860*/  FMUL R13, R13, 0.0625 ;  /* 0x3d8000000d0d7820 */ /* 0x000fca0000400000 */
[----:B------:R-:W-:Y:S01]  /*0870*/  STG.E desc[UR6][R18.64], R13 ;  /* 0x0000000d12007986 */ /* 0x000fe2000c101906 */
[----:B------:R-:W-:Y:S05]  /*0880*/  EXIT ;  /* 0x000000000000794d */ /* 0x000fea0003800000 */
.L_x_0:
[----:B------:R-:W-:-:S00]  /*0890*/  BRA `(.L_x_0) ;  /* 0xfffffffc00fc7947 */ /* 0x000fc0000383ffff */
[----:B------:R-:W-:-:S00]  /*08a0*/  NOP ;  /* 0x0000000000007918 */ /* 0x000fc00000000000 */
        /* <DEDUP_REMOVED lines=13> */
.L_x_1:


//--------------------- .nv.global.init           --------------------------
	.section	.nv.global.init,"aw",@progbits
.nv.global.init:
	.type		_$_str,@object
	.size		_$_str,(.L_0 - _$_str)
_$_str:
        /*0000*/ 	.byte	0x5f, 0x5f, 0x43, 0x55, 0x44, 0x41, 0x5f, 0x46, 0x54, 0x5a, 0x00
.L_0:


//--------------------- .nv.shared.triton_per_fused__native_batch_norm_legit_leaky_relu_12 --------------------------
	.section	.nv.shared.triton_per_fused__native_batch_norm_legit_leaky_relu_12,"aw",@nobits
	.sectionflags	@""
	.align	16
	.zero		1024


//--------------------- .nv.constant0.triton_per_fused__native_batch_norm_legit_leaky_relu_12 --------------------------
	.section	.nv.constant0.triton_per_fused__native_batch_norm_legit_leaky_relu_12,"a",@progbits
	.sectionflags	@""
	.align	4
.nv.constant0.triton_per_fused__native_batch_norm_legit_leaky_relu_12:
	.zero		568
